//
// Generated by NVIDIA NVVM Compiler
//
// Compiler Build ID: CL-36424714
// Cuda compilation tools, release 13.0, V13.0.88
// Based on NVVM 20.0.0
//

.version 9.0
.target sm_100
.address_size 64

	// .globl	_Z6kernelyP6uchar4ii

.visible .entry _Z6kernelyP6uchar4ii(
	.param .u64 _Z6kernelyP6uchar4ii_param_0,
	.param .u64 .ptr .align 1 _Z6kernelyP6uchar4ii_param_1,
	.param .u32 _Z6kernelyP6uchar4ii_param_2,
	.param .u32 _Z6kernelyP6uchar4ii_param_3
)
{
	.reg .pred 	%p<5>;
	.reg .b16 	%rs<49>;
	.reg .b32 	%r<65>;
	.reg .b32 	%f<30>;
	.reg .b64 	%rd<6>;
	.reg .b64 	%fd<49>;

	ld.param.u64 	%rd2, [_Z6kernelyP6uchar4ii_param_0];
	ld.param.u64 	%rd3, [_Z6kernelyP6uchar4ii_param_1];
	ld.param.u32 	%r12, [_Z6kernelyP6uchar4ii_param_2];
	ld.param.u32 	%r13, [_Z6kernelyP6uchar4ii_param_3];
	mov.u32 	%r1, %ntid.x;
	mov.u32 	%r14, %ctaid.x;
	mov.u32 	%r15, %tid.x;
	mad.lo.s32 	%r2, %r1, %r14, %r15;
	mov.u32 	%r3, %ntid.y;
	mov.u32 	%r16, %ctaid.y;
	mov.u32 	%r17, %tid.y;
	mad.lo.s32 	%r63, %r3, %r16, %r17;
	setp.ge.s32 	%p1, %r63, %r13;
	@%p1 bra 	$L__BB0_6;
	mov.u32 	%r18, %nctaid.y;
	mul.lo.s32 	%r5, %r3, %r18;
	mov.u32 	%r19, %nctaid.x;
	mul.lo.s32 	%r6, %r1, %r19;
	cvta.to.global.u64 	%rd1, %rd3;
$L__BB0_2:
	setp.ge.s32 	%p2, %r2, %r12;
	@%p2 bra 	$L__BB0_5;
	mul.lo.s32 	%r8, %r63, %r12;
	cvt.rn.f32.u32 	%f3, %r63;
	mov.u32 	%r64, %r2;
$L__BB0_4:
	add.s32 	%r20, %r64, -1;
	cvt.rn.f32.s32 	%f1, %r20;
	add.s32 	%r21, %r63, -1;
	cvt.rn.f32.s32 	%f2, %r21;
	tex.2d.v4.u32.f32 	{%r22, %r23, %r24, %r25}, [%rd2, {%f1, %f2}];
	cvt.u16.u32 	%rs1, %r22;
	and.b16  	%rs2, %rs1, 255;
	cvt.u16.u32 	%rs3, %r23;
	and.b16  	%rs4, %rs3, 255;
	cvt.u16.u32 	%rs5, %r24;
	and.b16  	%rs6, %rs5, 255;
	tex.2d.v4.u32.f32 	{%r26, %r27, %r28, %r29}, [%rd2, {%f1, %f3}];
	cvt.u16.u32 	%rs7, %r26;
	and.b16  	%rs8, %rs7, 255;
	cvt.u16.u32 	%rs9, %r27;
	and.b16  	%rs10, %rs9, 255;
	cvt.u16.u32 	%rs11, %r28;
	and.b16  	%rs12, %rs11, 255;
	add.s32 	%r30, %r63, 1;
	cvt.rn.f32.u32 	%f4, %r30;
	tex.2d.v4.u32.f32 	{%r31, %r32, %r33, %r34}, [%rd2, {%f1, %f4}];
	cvt.u16.u32 	%rs13, %r31;
	and.b16  	%rs14, %rs13, 255;
	cvt.u16.u32 	%rs15, %r32;
	and.b16  	%rs16, %rs15, 255;
	cvt.u16.u32 	%rs17, %r33;
	and.b16  	%rs18, %rs17, 255;
	cvt.rn.f32.s32 	%f5, %r64;
	tex.2d.v4.u32.f32 	{%r35, %r36, %r37, %r38}, [%rd2, {%f5, %f2}];
	cvt.u16.u32 	%rs19, %r35;
	and.b16  	%rs20, %rs19, 255;
	cvt.u16.u32 	%rs21, %r36;
	and.b16  	%rs22, %rs21, 255;
	cvt.u16.u32 	%rs23, %r37;
	and.b16  	%rs24, %rs23, 255;
	tex.2d.v4.u32.f32 	{%r39, %r40, %r41, %r42}, [%rd2, {%f5, %f4}];
	add.s32 	%r43, %r64, 1;
	cvt.u16.u32 	%rs25, %r39;
	and.b16  	%rs26, %rs25, 255;
	cvt.u16.u32 	%rs27, %r40;
	and.b16  	%rs28, %rs27, 255;
	cvt.u16.u32 	%rs29, %r41;
	and.b16  	%rs30, %rs29, 255;
	cvt.rn.f32.s32 	%f6, %r43;
	tex.2d.v4.u32.f32 	{%r44, %r45, %r46, %r47}, [%rd2, {%f6, %f2}];
	cvt.u16.u32 	%rs31, %r44;
	and.b16  	%rs32, %rs31, 255;
	cvt.u16.u32 	%rs33, %r45;
	and.b16  	%rs34, %rs33, 255;
	cvt.u16.u32 	%rs35, %r46;
	and.b16  	%rs36, %rs35, 255;
	tex.2d.v4.u32.f32 	{%r48, %r49, %r50, %r51}, [%rd2, {%f6, %f3}];
	cvt.u16.u32 	%rs37, %r48;
	and.b16  	%rs38, %rs37, 255;
	cvt.u16.u32 	%rs39, %r49;
	and.b16  	%rs40, %rs39, 255;
	cvt.u16.u32 	%rs41, %r50;
	and.b16  	%rs42, %rs41, 255;
	tex.2d.v4.u32.f32 	{%r52, %r53, %r54, %r55}, [%rd2, {%f6, %f4}];
	cvt.u16.u32 	%rs43, %r52;
	and.b16  	%rs44, %rs43, 255;
	cvt.u16.u32 	%rs45, %r53;
	and.b16  	%rs46, %rs45, 255;
	cvt.u16.u32 	%rs47, %r54;
	and.b16  	%rs48, %rs47, 255;
	cvt.rn.f64.u16 	%fd1, %rs2;
	cvt.rn.f64.u16 	%fd2, %rs4;
	mul.f64 	%fd3, %fd2, 0d3FE2C8B439581062;
	fma.rn.f64 	%fd4, %fd1, 0d3FD322D0E5604189, %fd3;
	cvt.rn.f64.u16 	%fd5, %rs6;
	fma.rn.f64 	%fd6, %fd5, 0d3FBD2F1A9FBE76C9, %fd4;
	cvt.rn.f32.f64 	%f7, %fd6;
	cvt.rn.f64.u16 	%fd7, %rs8;
	cvt.rn.f64.u16 	%fd8, %rs10;
	mul.f64 	%fd9, %fd8, 0d3FE2C8B439581062;
	fma.rn.f64 	%fd10, %fd7, 0d3FD322D0E5604189, %fd9;
	cvt.rn.f64.u16 	%fd11, %rs12;
	fma.rn.f64 	%fd12, %fd11, 0d3FBD2F1A9FBE76C9, %fd10;
	cvt.rn.f32.f64 	%f8, %fd12;
	cvt.rn.f64.u16 	%fd13, %rs14;
	cvt.rn.f64.u16 	%fd14, %rs16;
	mul.f64 	%fd15, %fd14, 0d3FE2C8B439581062;
	fma.rn.f64 	%fd16, %fd13, 0d3FD322D0E5604189, %fd15;
	cvt.rn.f64.u16 	%fd17, %rs18;
	fma.rn.f64 	%fd18, %fd17, 0d3FBD2F1A9FBE76C9, %fd16;
	cvt.rn.f32.f64 	%f9, %fd18;
	cvt.rn.f64.u16 	%fd19, %rs20;
	cvt.rn.f64.u16 	%fd20, %rs22;
	mul.f64 	%fd21, %fd20, 0d3FE2C8B439581062;
	fma.rn.f64 	%fd22, %fd19, 0d3FD322D0E5604189, %fd21;
	cvt.rn.f64.u16 	%fd23, %rs24;
	fma.rn.f64 	%fd24, %fd23, 0d3FBD2F1A9FBE76C9, %fd22;
	cvt.rn.f32.f64 	%f10, %fd24;
	cvt.rn.f64.u16 	%fd25, %rs26;
	cvt.rn.f64.u16 	%fd26, %rs28;
	mul.f64 	%fd27, %fd26, 0d3FE2C8B439581062;
	fma.rn.f64 	%fd28, %fd25, 0d3FD322D0E5604189, %fd27;
	cvt.rn.f64.u16 	%fd29, %rs30;
	fma.rn.f64 	%fd30, %fd29, 0d3FBD2F1A9FBE76C9, %fd28;
	cvt.rn.f32.f64 	%f11, %fd30;
	cvt.rn.f64.u16 	%fd31, %rs32;
	cvt.rn.f64.u16 	%fd32, %rs34;
	mul.f64 	%fd33, %fd32, 0d3FE2C8B439581062;
	fma.rn.f64 	%fd34, %fd31, 0d3FD322D0E5604189, %fd33;
	cvt.rn.f64.u16 	%fd35, %rs36;
	fma.rn.f64 	%fd36, %fd35, 0d3FBD2F1A9FBE76C9, %fd34;
	cvt.rn.f32.f64 	%f12, %fd36;
	cvt.rn.f64.u16 	%fd37, %rs38;
	cvt.rn.f64.u16 	%fd38, %rs40;
	mul.f64 	%fd39, %fd38, 0d3FE2C8B439581062;
	fma.rn.f64 	%fd40, %fd37, 0d3FD322D0E5604189, %fd39;
	cvt.rn.f64.u16 	%fd41, %rs42;
	fma.rn.f64 	%fd42, %fd41, 0d3FBD2F1A9FBE76C9, %fd40;
	cvt.rn.f32.f64 	%f13, %fd42;
	cvt.rn.f64.u16 	%fd43, %rs44;
	cvt.rn.f64.u16 	%fd44, %rs46;
	mul.f64 	%fd45, %fd44, 0d3FE2C8B439581062;
	fma.rn.f64 	%fd46, %fd43, 0d3FD322D0E5604189, %fd45;
	cvt.rn.f64.u16 	%fd47, %rs48;
	fma.rn.f64 	%fd48, %fd47, 0d3FBD2F1A9FBE76C9, %fd46;
	cvt.rn.f32.f64 	%f14, %fd48;
	mul.f32 	%f15, %f10, 0fC0000000;
	sub.f32 	%f16, %f15, %f7;
	sub.f32 	%f17, %f16, %f12;
	add.f32 	%f18, %f17, %f9;
	fma.rn.f32 	%f19, %f11, 0f40000000, %f18;
	add.f32 	%f20, %f19, %f14;
	mul.f32 	%f21, %f8, 0fC0000000;
	sub.f32 	%f22, %f21, %f7;
	sub.f32 	%f23, %f22, %f9;
	add.f32 	%f24, %f23, %f12;
	fma.rn.f32 	%f25, %f13, 0f40000000, %f24;
	add.f32 	%f26, %f25, %f14;
	mul.f32 	%f27, %f26, %f26;
	fma.rn.f32 	%f28, %f20, %f20, %f27;
	sqrt.rn.f32 	%f29, %f28;
	cvt.rni.s32.f32 	%r56, %f29;
	min.s32 	%r57, %r56, 255;
	max.s32 	%r58, %r57, 0;
	add.s32 	%r59, %r64, %r8;
	mul.wide.s32 	%rd4, %r59, 4;
	add.s64 	%rd5, %rd1, %rd4;
	prmt.b32 	%r60, %r58, 0, 0x3340U;
	prmt.b32 	%r61, %r58, %r58, 0x3340U;
	prmt.b32 	%r62, %r61, %r60, 0x5410U;
	st.global.u32 	[%rd5], %r62;
	add.s32 	%r64, %r64, %r6;
	setp.lt.s32 	%p3, %r64, %r12;
	@%p3 bra 	$L__BB0_4;
$L__BB0_5:
	add.s32 	%r63, %r63, %r5;
	setp.lt.s32 	%p4, %r63, %r13;
	@%p4 bra 	$L__BB0_2;
$L__BB0_6:
	ret;

}


// ===== COMPILED SASS (sm_100) =====

	.target	sm_100

	.elftype	@"ET_EXEC"


//--------------------- .note.nv.tkinfo           --------------------------
	.section	.note.nv.tkinfo,"",@"SHT_NOTE"
	.sectionflags	@"SHF_NOTE_NV_TKINFO"
	.tkinfo
        /*0018*/ 	.word	0x00000002
        /*0030*/ 	.string	""
        /*0030*/ 	.string	"ptxas"
        /*0030*/ 	.string	"Cuda compilation tools, release 13.0, V13.0.88"
        /*0030*/ 	.string	"Build cuda_13.0.r13.0/compiler.36424714_0"
        /*0030*/ 	.string	"-arch sm_100 -m 64 "



//--------------------- .note.nv.cuinfo           --------------------------
	.section	.note.nv.cuinfo,"",@"SHT_NOTE"
	.sectionflags	@"SHF_NOTE_NV_CUINFO"
        /*0018*/ 	.short	0x0002
        /*001a*/ 	.short	0x0064
        /*001c*/ 	.short	0x0082
	.zero		2


//--------------------- .nv.info                  --------------------------
	.section	.nv.info,"",@"SHT_CUDA_INFO"
	.align	4


	//----- nvinfo : EIATTR_REGCOUNT
	.align		4
        /*0000*/ 	.byte	0x04, 0x2f
        /*0002*/ 	.short	(.L_1 - .L_0)
	.align		4
.L_0:
        /*0004*/ 	.word	index@(_Z6kernelyP6uchar4ii)
        /*0008*/ 	.word	0x00000026


	//----- nvinfo : EIATTR_FRAME_SIZE
	.align		4
.L_1:
        /*000c*/ 	.byte	0x04, 0x11
        /*000e*/ 	.short	(.L_3 - .L_2)
	.align		4
.L_2:
        /*0010*/ 	.word	index@($__internal_0_$__cuda_sm20_sqrt_rn_f32_slowpath)
        /*0014*/ 	.word	0x00000000


	//----- nvinfo : EIATTR_FRAME_SIZE
	.align		4
.L_3:
        /*0018*/ 	.byte	0x04, 0x11
        /*001a*/ 	.short	(.L_5 - .L_4)
	.align		4
.L_4:
        /*001c*/ 	.word	index@(_Z6kernelyP6uchar4ii)
        /*0020*/ 	.word	0x00000000


	//----- nvinfo : EIATTR_MIN_STACK_SIZE
	.align		4
.L_5:
        /*0024*/ 	.byte	0x04, 0x12
        /*0026*/ 	.short	(.L_7 - .L_6)
	.align		4
.L_6:
        /*0028*/ 	.word	index@(_Z6kernelyP6uchar4ii)
        /*002c*/ 	.word	0x00000000
.L_7:


//--------------------- .nv.compat                --------------------------
	.section	.nv.compat,"",@"SHT_CUDA_COMPAT_INFO"
	.align	4
        /*0000*/ 	.byte	0x02, 0x09, 0x00, 0x00, 0x02, 0x02, 0x02, 0x00, 0x02, 0x05, 0x05, 0x00, 0x03, 0x07, 0x01, 0x01
        /*0010*/ 	.byte	0x02, 0x03, 0x00, 0x00, 0x02, 0x06, 0x01, 0x00, 0x04, 0x0b, 0x08, 0x00, 0x01, 0x00, 0x00, 0x00
        /*0020*/ 	.byte	0x00, 0x00, 0x00, 0x00


//--------------------- .nv.info._Z6kernelyP6uchar4ii --------------------------
	.section	.nv.info._Z6kernelyP6uchar4ii,"",@"SHT_CUDA_INFO"
	.sectionflags	@""
	.align	4


	//----- nvinfo : EIATTR_CUDA_API_VERSION
	.align		4
        /*0000*/ 	.byte	0x04, 0x37
        /*0002*/ 	.short	(.L_9 - .L_8)
.L_8:
        /*0004*/ 	.word	0x00000082


	//----- nvinfo : EIATTR_KPARAM_INFO
	.align		4
.L_9:
        /*0008*/ 	.byte	0x04, 0x17
        /*000a*/ 	.short	(.L_11 - .L_10)
.L_10:
        /*000c*/ 	.word	0x00000000
        /*0010*/ 	.short	0x0003
        /*0012*/ 	.short	0x0014
        /*0014*/ 	.byte	0x00, 0xf0, 0x11, 0x00


	//----- nvinfo : EIATTR_KPARAM_INFO
	.align		4
.L_11:
        /*0018*/ 	.byte	0x04, 0x17
        /*001a*/ 	.short	(.L_13 - .L_12)
.L_12:
        /*001c*/ 	.word	0x00000000
        /*0020*/ 	.short	0x0002
        /*0022*/ 	.short	0x0010
        /*0024*/ 	.byte	0x00, 0xf0, 0x11, 0x00


	//----- nvinfo : EIATTR_KPARAM_INFO
	.align		4
.L_13:
        /*0028*/ 	.byte	0x04, 0x17
        /*002a*/ 	.short	(.L_15 - .L_14)
.L_14:
        /*002c*/ 	.word	0x00000000
        /*0030*/ 	.short	0x0001
        /*0032*/ 	.short	0x0008
        /*0034*/ 	.byte	0x00, 0xf5, 0x21, 0x00


	//----- nvinfo : EIATTR_KPARAM_INFO
	.align		4
.L_15:
        /*0038*/ 	.byte	0x04, 0x17
        /*003a*/ 	.short	(.L_17 - .L_16)
.L_16:
        /*003c*/ 	.word	0x00000000
        /*0040*/ 	.short	0x0000
        /*0042*/ 	.short	0x0000
        /*0044*/ 	.byte	0x00, 0xf0, 0x21, 0x00


	//----- nvinfo : EIATTR_SPARSE_MMA_MASK
	.align		4
.L_17:
        /*0048*/ 	.byte	0x03, 0x50
        /*004a*/ 	.short	0x0000


	//----- nvinfo : EIATTR_MAXREG_COUNT
	.align		4
        /*004c*/ 	.byte	0x03, 0x1b
        /*004e*/ 	.short	0x00ff


	//----- nvinfo : EIATTR_MERCURY_ISA_VERSION
	.align		4
        /*0050*/ 	.byte	0x03, 0x5f
        /*0052*/ 	.short	0x0101


	//----- nvinfo : EIATTR_VRC_CTA_INIT_COUNT
	.align		4
        /*0054*/ 	.byte	0x02, 0x4a
	.zero		1
	.zero		1


	//----- nvinfo : EIATTR_EXIT_INSTR_OFFSETS
	.align		4
        /*0058*/ 	.byte	0x04, 0x1c
        /*005a*/ 	.short	(.L_19 - .L_18)


	//   ....[0]....
.L_18:
        /*005c*/ 	.word	0x000000b0


	//   ....[1]....
        /*0060*/ 	.word	0x00000b90


	//----- nvinfo : EIATTR_CRS_STACK_SIZE
	.align		4
.L_19:
        /*0064*/ 	.byte	0x04, 0x1e
        /*0066*/ 	.short	(.L_21 - .L_20)
.L_20:
        /*0068*/ 	.word	0x00000000


	//----- nvinfo : EIATTR_CBANK_PARAM_SIZE
	.align		4
.L_21:
        /*006c*/ 	.byte	0x03, 0x19
        /*006e*/ 	.short	0x0018


	//----- nvinfo : EIATTR_PARAM_CBANK
	.align		4
        /*0070*/ 	.byte	0x04, 0x0a
        /*0072*/ 	.short	(.L_23 - .L_22)
	.align		4
.L_22:
        /*0074*/ 	.word	index@(.nv.constant0._Z6kernelyP6uchar4ii)
        /*0078*/ 	.short	0x0380
        /*007a*/ 	.short	0x0018


	//----- nvinfo : EIATTR_SW_WAR
	.align		4
.L_23:
        /*007c*/ 	.byte	0x04, 0x36
        /*007e*/ 	.short	(.L_25 - .L_24)
.L_24:
        /*0080*/ 	.word	0x00000008
.L_25:


//--------------------- .nv.callgraph             --------------------------
	.section	.nv.callgraph,"",@"SHT_CUDA_CALLGRAPH"
	.align	4
	.sectionentsize	8
	.align		4
        /*0000*/ 	.word	0x00000000
	.align		4
        /*0004*/ 	.word	0xffffffff
	.align		4
        /*0008*/ 	.word	0x00000000
	.align		4
        /*000c*/ 	.word	0xfffffffe
	.align		4
        /*0010*/ 	.word	0x00000000
	.align		4
        /*0014*/ 	.word	0xfffffffd
	.align		4
        /*0018*/ 	.word	0x00000000
	.align		4
        /*001c*/ 	.word	0xfffffffc


//--------------------- .text._Z6kernelyP6uchar4ii --------------------------
	.section	.text._Z6kernelyP6uchar4ii,"ax",@progbits
	.align	128
        .global         _Z6kernelyP6uchar4ii
        .type           _Z6kernelyP6uchar4ii,@function
        .size           _Z6kernelyP6uchar4ii,(.L_x_9 - _Z6kernelyP6uchar4ii)
        .other          _Z6kernelyP6uchar4ii,@"STO_CUDA_ENTRY STV_DEFAULT"
_Z6kernelyP6uchar4ii:
.text._Z6kernelyP6uchar4ii:
[----:B------:R-:W-:Y:S01]  /*0000*/  LDC R1, c[0x0][0x37c] ;  /* 0x0000df00ff017b82 */ /* 0x000fe20000000800 */
[----:B------:R-:W0:Y:S01]  /*0010*/  S2R R2, SR_CTAID.Y ;  /* 0x0000000000027919 */ /* 0x000e220000002600 */
[----:B------:R-:W1:Y:S01]  /*0020*/  LDCU UR7, c[0x0][0x360] ;  /* 0x00006c00ff0777ac */ /* 0x000e620008000800 */
[----:B------:R-:W0:Y:S01]  /*0030*/  S2R R5, SR_TID.Y ;  /* 0x0000000000057919 */ /* 0x000e220000002200 */
[----:B------:R-:W0:Y:S01]  /*0040*/  LDCU UR6, c[0x0][0x364] ;  /* 0x00006c80ff0677ac */ /* 0x000e220008000800 */
[----:B------:R-:W1:Y:S01]  /*0050*/  S2R R0, SR_CTAID.X ;  /* 0x0000000000007919 */ /* 0x000e620000002500 */
[----:B------:R-:W2:Y:S01]  /*0060*/  LDCU UR4, c[0x0][0x394] ;  /* 0x00007280ff0477ac */ /* 0x000ea20008000800 */
[----:B------:R-:W1:Y:S01]  /*0070*/  S2R R3, SR_TID.X ;  /* 0x0000000000037919 */ /* 0x000e620000002100 */
[----:B0-----:R-:W-:-:S05]  /*0080*/  IMAD R2, R2, UR6, R5 ;  /* 0x0000000602027c24 */ /* 0x001fca000f8e0205 */
[----:B--2---:R-:W-:Y:S01]  /*0090*/  ISETP.GE.AND P0, PT, R2, UR4, PT ;  /* 0x0000000402007c0c */ /* 0x004fe2000bf06270 */
[----:B-1----:R-:W-:-:S12]  /*00a0*/  IMAD R0, R0, UR7, R3 ;  /* 0x0000000700007c24 */ /* 0x002fd8000f8e0203 */
[----:B------:R-:W-:Y:S05]  /*00b0*/  @P0 EXIT ;  /* 0x000000000000094d */ /* 0x000fea0003800000 */
[----:B------:R-:W0:Y:S01]  /*00c0*/  LDCU UR4, c[0x0][0x374] ;  /* 0x00006e80ff0477ac */ /* 0x000e220008000800 */
[----:B------:R-:W1:Y:S01]  /*00d0*/  LDCU UR5, c[0x0][0x370] ;  /* 0x00006e00ff0577ac */ /* 0x000e620008000800 */
[----:B------:R-:W2:Y:S01]  /*00e0*/  LDCU.64 UR8, c[0x0][0x358] ;  /* 0x00006b00ff0877ac */ /* 0x000ea20008000a00 */
[----:B------:R-:W3:Y:S01]  /*00f0*/  LDCU UR14, c[0x0][0x390] ;  /* 0x00007200ff0e77ac */ /* 0x000ee20008000800 */
[----:B0-----:R-:W-:Y:S02]  /*0100*/  UIMAD UR6, UR6, UR4, URZ ;  /* 0x00000004060672a4 */ /* 0x001fe4000f8e02ff */
[----:B-12---:R-:W-:-:S12]  /*0110*/  UIMAD UR7, UR7, UR5, URZ ;  /* 0x00000005070772a4 */ /* 0x006fd8000f8e02ff */
.L_x_6:
[----:B0-----:R-:W0:Y:S01]  /*0120*/  LDCU UR4, c[0x0][0x390] ;  /* 0x00007200ff0477ac */ /* 0x001e220008000800 */
[----:B------:R-:W-:Y:S01]  /*0130*/  BSSY.RECONVERGENT B0, `(.L_x_0) ;  /* 0x00000a1000007945 */ /* 0x000fe20003800200 */
[----:B0-----:R-:W-:-:S13]  /*0140*/  ISETP.GE.AND P0, PT, R0, UR4, PT ;  /* 0x0000000400007c0c */ /* 0x001fda000bf06270 */
[----:B------:R-:W-:Y:S05]  /*0150*/  @P0 BRA `(.L_x_1) ;  /* 0x0000000800780947 */ /* 0x000fea0003800000 */
[----:B------:R-:W-:Y:S01]  /*0160*/  IMAD.MOV.U32 R3, RZ, RZ, R0 ;  /* 0x000000ffff037224 */ /* 0x000fe200078e0000 */
[----:B------:R-:W-:-:S07]  /*0170*/  I2FP.F32.U32 R11, R2 ;  /* 0x00000002000b7245 */ /* 0x000fce0000201000 */
.L_x_5:
[----:B0-----:R-:W0:Y:S01]  /*0180*/  LDCU UR4, c[0x0][0x380] ;  /* 0x00007000ff0477ac */ /* 0x001e220008000800 */
[C---:B------:R-:W-:Y:S01]  /*0190*/  VIADD R4, R3.reuse, 0xffffffff ;  /* 0xffffffff03047836 */ /* 0x040fe20000000000 */
[----:B------:R-:W-:Y:S01]  /*01a0*/  I2FP.F32.S32 R14, R3 ;  /* 0x00000003000e7245 */ /* 0x000fe20000201400 */
[C---:B------:R-:W-:Y:S01]  /*01b0*/  VIADD R25, R2.reuse, 0xffffffff ;  /* 0xffffffff02197836 */ /* 0x040fe20000000000 */
[----:B------:R-:W-:Y:S01]  /*01c0*/  UMOV UR5, URZ ;  /* 0x000000ff00057c82 */ /* 0x000fe20008000000 */
[----:B------:R-:W-:Y:S01]  /*01d0*/  IMAD.MOV.U32 R32, RZ, RZ, -0x3e000000 ;  /* 0xc2000000ff207424 */ /* 0x000fe200078e00ff */
[----:B------:R-:W-:Y:S01]  /*01e0*/  I2FP.F32.S32 R24, R4 ;  /* 0x0000000400187245 */ /* 0x000fe20000201400 */
[----:B------:R-:W-:Y:S01]  /*01f0*/  IMAD.MOV.U32 R16, RZ, RZ, R14 ;  /* 0x000000ffff107224 */ /* 0x000fe200078e000e */
[----:B------:R-:W-:Y:S01]  /*0200*/  I2FP.F32.S32 R25, R25 ;  /* 0x0000001900197245 */ /* 0x000fe20000201400 */
[----:B------:R-:W-:Y:S01]  /*0210*/  VIADD R18, R3, 0x1 ;  /* 0x0000000103127836 */ /* 0x000fe20000000000 */
[----:B------:R-:W-:Y:S01]  /*0220*/  MOV R10, R24 ;  /* 0x00000018000a7202 */ /* 0x000fe20000000f00 */
[----:B------:R-:W-:Y:S01]  /*0230*/  IMAD.MOV.U32 R8, RZ, RZ, R24 ;  /* 0x000000ffff087224 */ /* 0x000fe200078e0018 */
[----:B------:R-:W-:Y:S01]  /*0240*/  IADD3 R9, PT, PT, R2, 0x1, RZ ;  /* 0x0000000102097810 */ /* 0x000fe20007ffe0ff */
[--C-:B------:R-:W-:Y:S01]  /*0250*/  IMAD.MOV.U32 R15, RZ, RZ, R25.reuse ;  /* 0x000000ffff0f7224 */ /* 0x100fe200078e0019 */
[----:B------:R-:W-:Y:S01]  /*0260*/  I2FP.F32.S32 R18, R18 ;  /* 0x0000001200127245 */ /* 0x000fe20000201400 */
[----:B------:R-:W-:Y:S01]  /*0270*/  IMAD.MOV.U32 R19, RZ, RZ, R25 ;  /* 0x000000ffff137224 */ /* 0x000fe200078e0019 */
[----:B------:R-:W-:Y:S01]  /*0280*/  I2FP.F32.U32 R9, R9 ;  /* 0x0000000900097245 */ /* 0x000fe20000201000 */
[----:B------:R-:W-:Y:S01]  /*0290*/  IMAD.MOV.U32 R21, RZ, RZ, R11 ;  /* 0x000000ffff157224 */ /* 0x000fe200078e000b */
[----:B0-----:R-:W5:Y:S01]  /*02a0*/  TEX.LL R28, R24, R24, R32, UR4, 2D, 0x7 ;  /* 0x28ff042018187f60 */ /* 0x001f6200089e071c */
[----:B------:R-:W5:Y:S01]  /*02b0*/  TEX.LL R10, R12, R10, R32, UR4, 2D, 0x7 ;  /* 0x28ff04200a0c7f60 */ /* 0x000f6200089e070a */
[----:B------:R-:W5:Y:S01]  /*02c0*/  TEX.LL R31, R14, R14, R32, UR4, 2D, 0x7 ;  /* 0x28ff04200e0e7f60 */ /* 0x000f6200089e071f */
[----:B------:R-:W-:Y:S01]  /*02d0*/  MOV R17, R9 ;  /* 0x0000000900117202 */ /* 0x000fe20000000f00 */
[----:B------:R-:W-:-:S02]  /*02e0*/  IMAD.MOV.U32 R23, RZ, RZ, R9 ;  /* 0x000000ffff177224 */ /* 0x000fc400078e0009 */
[----:B------:R-:W5:Y:S01]  /*02f0*/  TEX.LL R30, R8, R8, R32, UR4, 2D, 0x7 ;  /* 0x28ff042008087f60 */ /* 0x000f6200089e071e */
[--C-:B------:R-:W-:Y:S02]  /*0300*/  IMAD.MOV.U32 R20, RZ, RZ, R18.reuse ;  /* 0x000000ffff147224 */ /* 0x100fe400078e0012 */
[----:B------:R-:W-:Y:S01]  /*0310*/  TEX.LL R7, R16, R16, R32, UR4, 2D, 0x7 ;  /* 0x28ff042010107f60 */ /* 0x000fe200089e0707 */
[----:B------:R-:W-:Y:S02]  /*0320*/  IMAD.MOV.U32 R22, RZ, RZ, R18 ;  /* 0x000000ffff167224 */ /* 0x000fe400078e0012 */
[----:B------:R-:W-:Y:S01]  /*0330*/  TEX.LL R6, R18, R18, R32, UR4, 2D, 0x7 ;  /* 0x28ff042012127f60 */ /* 0x000fe200089e0706 */
[----:B------:R-:W-:Y:S03]  /*0340*/  TEX.LL R5, R20, R20, R32, UR4, 2D, 0x7 ;  /* 0x28ff042014147f60 */ /* 0x000fe600089e0705 */
[----:B------:R0:W5:Y:S01]  /*0350*/  TEX.LL R4, R22, R22, R32, UR4, 2D, 0x7 ;  /* 0x28ff042016167f60 */ /* 0x00016200089e0704 */
[----:B------:R-:W-:Y:S01]  /*0360*/  UMOV UR10, 0xe5604189 ;  /* 0xe5604189000a7882 */ /* 0x000fe20000000000 */
[----:B------:R-:W-:Y:S01]  /*0370*/  UMOV UR11, 0x3fd322d0 ;  /* 0x3fd322d0000b7882 */ /* 0x000fe20000000000 */
[----:B------:R-:W-:Y:S01]  /*0380*/  UMOV UR12, 0x9fbe76c9 ;  /* 0x9fbe76c9000c7882 */ /* 0x000fe20000000000 */
[----:B------:R-:W-:Y:S01]  /*0390*/  UMOV UR13, 0x3fbd2f1a ;  /* 0x3fbd2f1a000d7882 */ /* 0x000fe20000000000 */
[----:B------:R-:W-:Y:S01]  /*03a0*/  BSSY.RECONVERGENT B1, `(.L_x_2) ;  /* 0x000006d000017945 */ /* 0x000fe20003800200 */
[----:B0-----:R-:W-:Y:S01]  /*03b0*/  UMOV UR4, 0x39581062 ;  /* 0x3958106200047882 */ /* 0x001fe20000000000 */
[----:B------:R-:W-:Y:S01]  /*03c0*/  UMOV UR5, 0x3fe2c8b4 ;  /* 0x3fe2c8b400057882 */ /* 0x000fe20000000000 */
[----:B------:R-:W-:-:S04]  /*03d0*/  DEPBAR.LE SB5, 0x4 ;  /* 0x0000d1000000791a */ /* 0x000fc80000000000 */
[----:B------:R-:W-:Y:S02]  /*03e0*/  LOP3.LUT R34, R25, 0xff, RZ, 0xc0, !PT ;  /* 0x000000ff19227812 */ /* 0x000fe400078ec0ff */
[----:B------:R-:W-:Y:S02]  /*03f0*/  LOP3.LUT R33, R24, 0xff, RZ, 0xc0, !PT ;  /* 0x000000ff18217812 */ /* 0x000fe400078ec0ff */
[----:B------:R0:W1:Y:S01]  /*0400*/  I2F.F64.U16 R26, R34 ;  /* 0x00000022001a7312 */ /* 0x0000620000101800 */
[----:B------:R-:W-:Y:S01]  /*0410*/  LOP3.LUT R35, R28, 0xff, RZ, 0xc0, !PT ;  /* 0x000000ff1c237812 */ /* 0x000fe200078ec0ff */
[----:B------:R-:W-:-:S04]  /*0420*/  DEPBAR.LE SB5, 0x2 ;  /* 0x0000d0800000791a */ /* 0x000fc80000000000 */
[----:B------:R-:W-:Y:S02]  /*0430*/  LOP3.LUT R32, R12, 0xff, RZ, 0xc0, !PT ;  /* 0x000000ff0c207812 */ /* 0x000fe400078ec0ff */
[----:B------:R-:W-:Y:S02]  /*0440*/  LOP3.LUT R10, R10, 0xff, RZ, 0xc0, !PT ;  /* 0x000000ff0a0a7812 */ /* 0x000fe400078ec0ff */
[----:B------:R-:W-:Y:S01]  /*0450*/  LOP3.LUT R14, R14, 0xff, RZ, 0xc0, !PT ;  /* 0x000000ff0e0e7812 */ /* 0x000fe200078ec0ff */
[----:B------:R-:W2:Y:S01]  /*0460*/  I2F.F64.U16 R24, R33 ;  /* 0x0000002100187312 */ /* 0x000ea20000101800 */
[----:B0-----:R-:W-:Y:S02]  /*0470*/  LOP3.LUT R34, R13, 0xff, RZ, 0xc0, !PT ;  /* 0x000000ff0d227812 */ /* 0x001fe400078ec0ff */
[----:B------:R-:W-:Y:S01]  /*0480*/  LOP3.LUT R31, R31, 0xff, RZ, 0xc0, !PT ;  /* 0x000000ff1f1f7812 */ /* 0x000fe200078ec0ff */
[----:B------:R-:W-:-:S04]  /*0490*/  DEPBAR.LE SB5, 0x1 ;  /* 0x0000d0400000791a */ /* 0x000fc80000000000 */
[----:B------:R-:W-:Y:S01]  /*04a0*/  LOP3.LUT R30, R30, 0xff, RZ, 0xc0, !PT ;  /* 0x000000ff1e1e7812 */ /* 0x000fe200078ec0ff */
[----:B-1----:R-:W-:Y:S01]  /*04b0*/  DMUL R26, R26, UR4 ;  /* 0x000000041a1a7c28 */ /* 0x002fe20008000000 */
[----:B------:R-:W0:Y:S01]  /*04c0*/  I2F.F64.U16 R28, R35 ;  /* 0x00000023001c7312 */ /* 0x000e220000101800 */
[----:B-----5:R-:W-:Y:S02]  /*04d0*/  LOP3.LUT R23, R23, 0xff, RZ, 0xc0, !PT ;  /* 0x000000ff17177812 */ /* 0x020fe400078ec0ff */
[----:B------:R-:W-:Y:S02]  /*04e0*/  LOP3.LUT R6, R6, 0xff, RZ, 0xc0, !PT ;  /* 0x000000ff06067812 */ /* 0x000fe400078ec0ff */
[----:B------:R-:W-:Y:S02]  /*04f0*/  LOP3.LUT R22, R22, 0xff, RZ, 0xc0, !PT ;  /* 0x000000ff16167812 */ /* 0x000fe400078ec0ff */
[----:B--2---:R-:W-:Y:S01]  /*0500*/  DFMA R24, R24, UR10, R26 ;  /* 0x0000000a18187c2b */ /* 0x004fe2000800001a */
[----:B------:R-:W-:Y:S07]  /*0510*/  I2F.F64.U16 R12, R32 ;  /* 0x00000020000c7312 */ /* 0x000fee0000101800 */
[----:B0-----:R-:W-:-:S02]  /*0520*/  DFMA R28, R28, UR12, R24 ;  /* 0x0000000c1c1c7c2b */ /* 0x001fc40008000018 */
[----:B------:R-:W0:Y:S08]  /*0530*/  I2F.F64.U16 R24, R34 ;  /* 0x0000002200187312 */ /* 0x000e300000101800 */
[----:B------:R1:W-:Y:S01]  /*0540*/  F2F.F32.F64 R28, R28 ;  /* 0x0000001c001c7310 */ /* 0x0003e20000301000 */
[----:B0-----:R-:W-:-:S07]  /*0550*/  DMUL R26, R24, UR4 ;  /* 0x00000004181a7c28 */ /* 0x001fce0008000000 */
[----:B------:R-:W0:Y:S01]  /*0560*/  I2F.F64.U16 R24, R10 ;  /* 0x0000000a00187312 */ /* 0x000e220000101800 */
[----:B-1----:R-:W-:Y:S01]  /*0570*/  LOP3.LUT R29, R15, 0xff, RZ, 0xc0, !PT ;  /* 0x000000ff0f1d7812 */ /* 0x002fe200078ec0ff */
[----:B------:R-:W-:-:S06]  /*0580*/  DFMA R12, R12, UR10, R26 ;  /* 0x0000000a0c0c7c2b */ /* 0x000fcc000800001a */
[----:B------:R-:W-:Y:S02]  /*0590*/  I2F.F64.U16 R14, R14 ;  /* 0x0000000e000e7312 */ /* 0x000fe40000101800 */
[----:B0-----:R-:W-:-:S06]  /*05a0*/  DFMA R26, R24, UR12, R12 ;  /* 0x0000000c181a7c2b */ /* 0x001fcc000800000c */
[----:B------:R0:W1:Y:S08]  /*05b0*/  I2F.F64.U16 R12, R29 ;  /* 0x0000001d000c7312 */ /* 0x0000700000101800 */
[----:B------:R2:W4:Y:S01]  /*05c0*/  F2F.F32.F64 R27, R26 ;  /* 0x0000001a001b7310 */ /* 0x0005220000301000 */
[----:B0-----:R-:W-:Y:S02]  /*05d0*/  LOP3.LUT R29, R16, 0xff, RZ, 0xc0, !PT ;  /* 0x000000ff101d7812 */ /* 0x001fe400078ec0ff */
[----:B------:R-:W-:Y:S01]  /*05e0*/  LOP3.LUT R16, R7, 0xff, RZ, 0xc0, !PT ;  /* 0x000000ff07107812 */ /* 0x000fe200078ec0ff */
[----:B-1----:R-:W-:-:S04]  /*05f0*/  DMUL R12, R12, UR4 ;  /* 0x000000040c0c7c28 */ /* 0x002fc80008000000 */
[----:B------:R0:W1:Y:S01]  /*0600*/  I2F.F64.U16 R24, R31 ;  /* 0x0000001f00187312 */ /* 0x0000620000101800 */
[----:B--2---:R-:W-:-:S03]  /*0610*/  LOP3.LUT R26, R8, 0xff, RZ, 0xc0, !PT ;  /* 0x000000ff081a7812 */ /* 0x004fc600078ec0ff */
[----:B------:R-:W-:Y:S01]  /*0620*/  DFMA R12, R14, UR10, R12 ;  /* 0x0000000a0e0c7c2b */ /* 0x000fe2000800000c */
[----:B----4-:R-:W-:Y:S01]  /*0630*/  FFMA R10, R27, -2, -R28 ;  /* 0xc00000001b0a7823 */ /* 0x010fe2000000081c */
[----:B------:R-:W-:Y:S02]  /*0640*/  LOP3.LUT R27, R9, 0xff, RZ, 0xc0, !PT ;  /* 0x000000ff091b7812 */ /* 0x000fe400078ec0ff */
[----:B------:R-:W-:Y:S01]  /*0650*/  I2F.F64.U16 R14, R30 ;  /* 0x0000001e000e7312 */ /* 0x000fe20000101800 */
[----:B0-----:R-:W-:-:S03]  /*0660*/  LOP3.LUT R31, R17, 0xff, RZ, 0xc0, !PT ;  /* 0x000000ff111f7812 */ /* 0x001fc600078ec0ff */
[----:B-1----:R-:W-:-:S04]  /*0670*/  DFMA R24, R24, UR12, R12 ;  /* 0x0000000c18187c2b */ /* 0x002fc8000800000c */
[----:B------:R-:W0:Y:S08]  /*0680*/  I2F.F64.U16 R12, R27 ;  /* 0x0000001b000c7312 */ /* 0x000e300000101800 */
[----:B------:R-:W1:Y:S01]  /*0690*/  I2F.F64.U16 R8, R26 ;  /* 0x0000001a00087312 */ /* 0x000e620000101800 */
[----:B0-----:R-:W-:-:S07]  /*06a0*/  DMUL R12, R12, UR4 ;  /* 0x000000040c0c7c28 */ /* 0x001fce0008000000 */
[----:B------:R-:W-:Y:S01]  /*06b0*/  I2F.F64.U16 R16, R16 ;  /* 0x0000001000107312 */ /* 0x000fe20000101800 */
[----:B-1----:R-:W-:-:S07]  /*06c0*/  DFMA R8, R8, UR10, R12 ;  /* 0x0000000a08087c2b */ /* 0x002fce000800000c */
[----:B------:R-:W0:Y:S01]  /*06d0*/  F2F.F32.F64 R25, R24 ;  /* 0x0000001800197310 */ /* 0x000e220000301000 */
[----:B------:R-:W-:-:S07]  /*06e0*/  DFMA R14, R14, UR12, R8 ;  /* 0x0000000c0e0e7c2b */ /* 0x000fce0008000008 */
[----:B------:R-:W1:Y:S01]  /*06f0*/  I2F.F64.U16 R12, R31 ;  /* 0x0000001f000c7312 */ /* 0x000e620000101800 */
[----:B0-----:R-:W-:-:S07]  /*0700*/  FFMA R28, R25, -2, -R28 ;  /* 0xc0000000191c7823 */ /* 0x001fce000000081c */
[----:B------:R-:W0:Y:S01]  /*0710*/  I2F.F64.U16 R8, R29 ;  /* 0x0000001d00087312 */ /* 0x000e220000101800 */
[----:B-1----:R-:W-:-:S07]  /*0720*/  DMUL R12, R12, UR4 ;  /* 0x000000040c0c7c28 */ /* 0x002fce0008000000 */
[----:B------:R1:W2:Y:S01]  /*0730*/  F2F.F32.F64 R25, R14 ;  /* 0x0000000e00197310 */ /* 0x0002a20000301000 */
[----:B0-----:R-:W-:-:S07]  /*0740*/  DFMA R8, R8, UR10, R12 ;  /* 0x0000000a08087c2b */ /* 0x001fce000800000c */
[----:B------:R-:W-:Y:S01]  /*0750*/  I2F.F64.U16 R6, R6 ;  /* 0x0000000600067312 */ /* 0x000fe20000101800 */
[----:B------:R-:W-:Y:S02]  /*0760*/  LOP3.LUT R12, R18, 0xff, RZ, 0xc0, !PT ;  /* 0x000000ff120c7812 */ /* 0x000fe400078ec0ff */
[----:B-1----:R-:W-:Y:S02]  /*0770*/  LOP3.LUT R14, R21, 0xff, RZ, 0xc0, !PT ;  /* 0x000000ff150e7812 */ /* 0x002fe400078ec0ff */
[----:B------:R-:W-:Y:S01]  /*0780*/  LOP3.LUT R18, R5, 0xff, RZ, 0xc0, !PT ;  /* 0x000000ff05127812 */ /* 0x000fe200078ec0ff */
[----:B------:R-:W-:Y:S02]  /*0790*/  DFMA R26, R16, UR12, R8 ;  /* 0x0000000c101a7c2b */ /* 0x000fe40008000008 */
[----:B------:R-:W-:Y:S01]  /*07a0*/  I2F.F64.U16 R12, R12 ;  /* 0x0000000c000c7312 */ /* 0x000fe20000101800 */
[----:B------:R-:W-:Y:S01]  /*07b0*/  LOP3.LUT R8, R19, 0xff, RZ, 0xc0, !PT ;  /* 0x000000ff13087812 */ /* 0x000fe200078ec0ff */
[----:B--2---:R-:W-:Y:S01]  /*07c0*/  FADD R10, -R25, R10 ;  /* 0x0000000a190a7221 */ /* 0x004fe20000000100 */
[----:B------:R-:W-:-:S05]  /*07d0*/  LOP3.LUT R16, R20, 0xff, RZ, 0xc0, !PT ;  /* 0x000000ff14107812 */ /* 0x000fca00078ec0ff */
[----:B------:R-:W0:Y:S08]  /*07e0*/  I2F.F64.U16 R8, R8 ;  /* 0x0000000800087312 */ /* 0x000e300000101800 */
[----:B------:R-:W1:Y:S01]  /*07f0*/  I2F.F64.U16 R14, R14 ;  /* 0x0000000e000e7312 */ /* 0x000e620000101800 */
[----:B0-----:R-:W-:-:S07]  /*0800*/  DMUL R20, R8, UR4 ;  /* 0x0000000408147c28 */ /* 0x001fce0008000000 */
[----:B------:R-:W0:Y:S01]  /*0810*/  I2F.F64.U16 R16, R16 ;  /* 0x0000001000107312 */ /* 0x000e220000101800 */
[----:B------:R-:W-:-:S07]  /*0820*/  DFMA R20, R12, UR10, R20 ;  /* 0x0000000a0c147c2b */ /* 0x000fce0008000014 */
[----:B------:R-:W2:Y:S01]  /*0830*/  I2F.F64.U16 R8, R23 ;  /* 0x0000001700087312 */ /* 0x000ea20000101800 */
[----:B-1----:R-:W-:Y:S02]  /*0840*/  DMUL R14, R14, UR4 ;  /* 0x000000040e0e7c28 */ /* 0x002fe40008000000 */
[----:B------:R-:W-:-:S05]  /*0850*/  DFMA R6, R6, UR12, R20 ;  /* 0x0000000c06067c2b */ /* 0x000fca0008000014 */
[----:B------:R-:W1:Y:S01]  /*0860*/  I2F.F64.U16 R12, R22 ;  /* 0x00000016000c7312 */ /* 0x000e620000101800 */
[----:B0-----:R-:W-:Y:S02]  /*0870*/  DFMA R14, R16, UR10, R14 ;  /* 0x0000000a100e7c2b */ /* 0x001fe4000800000e */
[----:B--2---:R-:W-:-:S05]  /*0880*/  DMUL R8, R8, UR4 ;  /* 0x0000000408087c28 */ /* 0x004fca0008000000 */
[----:B------:R0:W-:Y:S03]  /*0890*/  F2F.F32.F64 R24, R26 ;  /* 0x0000001a00187310 */ /* 0x0001e60000301000 */
[----:B-1----:R-:W-:-:S05]  /*08a0*/  DFMA R8, R12, UR10, R8 ;  /* 0x0000000a0c087c2b */ /* 0x002fca0008000008 */
[----:B------:R-:W1:Y:S01]  /*08b0*/  I2F.F64.U16 R18, R18 ;  /* 0x0000001200127312 */ /* 0x000e620000101800 */
[----:B0-----:R-:W-:-:S07]  /*08c0*/  LOP3.LUT R26, R4, 0xff, RZ, 0xc0, !PT ;  /* 0x000000ff041a7812 */ /* 0x001fce00078ec0ff */
[----:B------:R-:W0:Y:S01]  /*08d0*/  I2F.F64.U16 R4, R26 ;  /* 0x0000001a00047312 */ /* 0x000e220000101800 */
[----:B-1----:R-:W-:-:S07]  /*08e0*/  DFMA R14, R18, UR12, R14 ;  /* 0x0000000c120e7c2b */ /* 0x002fce000800000e */
[----:B------:R-:W1:Y:S01]  /*08f0*/  F2F.F32.F64 R7, R6 ;  /* 0x0000000600077310 */ /* 0x000e620000301000 */
[----:B0-----:R-:W-:-:S07]  /*0900*/  DFMA R4, R4, UR12, R8 ;  /* 0x0000000c04047c2b */ /* 0x001fce0008000008 */
[----:B------:R-:W0:Y:S01]  /*0910*/  F2F.F32.F64 R14, R14 ;  /* 0x0000000e000e7310 */ /* 0x000e220000301000 */
[C---:B-1----:R-:W-:Y:S01]  /*0920*/  FADD R28, -R7.reuse, R28 ;  /* 0x0000001c071c7221 */ /* 0x042fe20000000100 */
[----:B------:R-:W-:-:S06]  /*0930*/  FADD R9, R7, R10 ;  /* 0x0000000a07097221 */ /* 0x000fcc0000000000 */
[----:B------:R-:W1:Y:S01]  /*0940*/  F2F.F32.F64 R4, R4 ;  /* 0x0000000400047310 */ /* 0x000e620000301000 */
[----:B------:R-:W-:-:S04]  /*0950*/  FADD R25, R25, R28 ;  /* 0x0000001c19197221 */ /* 0x000fc80000000000 */
[----:B------:R-:W-:Y:S01]  /*0960*/  FFMA R25, R24, 2, R25 ;  /* 0x4000000018197823 */ /* 0x000fe20000000019 */
[----:B0-----:R-:W-:-:S04]  /*0970*/  FFMA R9, R14, 2, R9 ;  /* 0x400000000e097823 */ /* 0x001fc80000000009 */
[C---:B-1----:R-:W-:Y:S01]  /*0980*/  FADD R9, R4.reuse, R9 ;  /* 0x0000000904097221 */ /* 0x042fe20000000000 */
[----:B------:R-:W-:-:S03]  /*0990*/  FADD R25, R4, R25 ;  /* 0x0000001904197221 */ /* 0x000fc60000000000 */
[----:B------:R-:W-:-:S04]  /*09a0*/  FMUL R6, R9, R9 ;  /* 0x0000000909067220 */ /* 0x000fc80000400000 */
[----:B------:R-:W-:-:S04]  /*09b0*/  FFMA R5, R25, R25, R6 ;  /* 0x0000001919057223 */ /* 0x000fc80000000006 */
[----:B------:R0:W1:Y:S01]  /*09c0*/  MUFU.RSQ R4, R5 ;  /* 0x0000000500047308 */ /* 0x0000620000001400 */
[----:B------:R-:W-:-:S04]  /*09d0*/  IADD3 R6, PT, PT, R5, -0xd000000, RZ ;  /* 0xf300000005067810 */ /* 0x000fc80007ffe0ff */
[----:B------:R-:W-:-:S13]  /*09e0*/  ISETP.GT.U32.AND P0, PT, R6, 0x727fffff, PT ;  /* 0x727fffff0600780c */ /* 0x000fda0003f04070 */
[----:B01----:R-:W-:Y:S05]  /*09f0*/  @!P0 BRA `(.L_x_3) ;  /* 0x00000000000c8947 */ /* 0x003fea0003800000 */
[----:B------:R-:W-:-:S07]  /*0a00*/  MOV R10, 0xa20 ;  /* 0x00000a20000a7802 */ /* 0x000fce0000000f00 */
[----:B---3--:R-:W-:Y:S05]  /*0a10*/  CALL.REL.NOINC `($__internal_0_$__cuda_sm20_sqrt_rn_f32_slowpath) ;  /* 0x0000000000607944 */ /* 0x008fea0003c00000 */
[----:B------:R-:W-:Y:S05]  /*0a20*/  BRA `(.L_x_4) ;  /* 0x0000000000107947 */ /* 0x000fea0003800000 */
.L_x_3:
[----:B------:R-:W-:Y:S01]  /*0a30*/  FMUL.FTZ R6, R5, R4 ;  /* 0x0000000405067220 */ /* 0x000fe20000410000 */
[----:B------:R-:W-:-:S03]  /*0a40*/  FMUL.FTZ R4, R4, 0.5 ;  /* 0x3f00000004047820 */ /* 0x000fc60000410000 */
[----:B------:R-:W-:-:S04]  /*0a50*/  FFMA R5, -R6, R6, R5 ;  /* 0x0000000606057223 */ /* 0x000fc80000000105 */
[----:B------:R-:W-:-:S07]  /*0a60*/  FFMA R6, R5, R4, R6 ;  /* 0x0000000405067223 */ /* 0x000fce0000000006 */
.L_x_4:
[----:B---3--:R-:W-:Y:S05]  /*0a70*/  BSYNC.RECONVERGENT B1 ;  /* 0x0000000000017941 */ /* 0x008fea0003800200 */
.L_x_2:
[----:B------:R-:W0:Y:S01]  /*0a80*/  LDC.64 R4, c[0x0][0x388] ;  /* 0x0000e200ff047b82 */ /* 0x000e220000000a00 */
[----:B------:R-:W1:Y:S01]  /*0a90*/  F2I.NTZ R6, R6 ;  /* 0x0000000600067305 */ /* 0x000e620000203100 */
[----:B------:R-:W-:Y:S02]  /*0aa0*/  IMAD R9, R2, UR14, R3 ;  /* 0x0000000e02097c24 */ /* 0x000fe4000f8e0203 */
[----:B------:R-:W-:-:S05]  /*0ab0*/  VIADD R3, R3, UR7 ;  /* 0x0000000703037c36 */ /* 0x000fca0008000000 */
[----:B------:R-:W-:Y:S02]  /*0ac0*/  ISETP.GE.AND P0, PT, R3, UR14, PT ;  /* 0x0000000e03007c0c */ /* 0x000fe4000bf06270 */
[----:B-1----:R-:W-:-:S04]  /*0ad0*/  VIMNMX.RELU R7, PT, PT, R6, 0xff, PT ;  /* 0x000000ff06077848 */ /* 0x002fc80003fe1100 */
[C---:B------:R-:W-:Y:S02]  /*0ae0*/  PRMT R8, R7.reuse, 0x3340, RZ ;  /* 0x0000334007087816 */ /* 0x040fe400000000ff */
[----:B------:R-:W-:Y:S01]  /*0af0*/  PRMT R7, R7, 0x3340, R7 ;  /* 0x0000334007077816 */ /* 0x000fe20000000007 */
[----:B0-----:R-:W-:-:S03]  /*0b00*/  IMAD.WIDE R4, R9, 0x4, R4 ;  /* 0x0000000409047825 */ /* 0x001fc600078e0204 */
[----:B------:R-:W-:-:S05]  /*0b10*/  PRMT R7, R7, 0x5410, R8 ;  /* 0x0000541007077816 */ /* 0x000fca0000000008 */
[----:B------:R0:W-:Y:S01]  /*0b20*/  STG.E desc[UR8][R4.64], R7 ;  /* 0x0000000704007986 */ /* 0x0001e2000c101908 */
[----:B------:R-:W-:Y:S05]  /*0b30*/  @!P0 BRA `(.L_x_5) ;  /* 0xfffffff400908947 */ /* 0x000fea000383ffff */
.L_x_1:
[----:B---3--:R-:W-:Y:S05]  /*0b40*/  BSYNC.RECONVERGENT B0 ;  /* 0x0000000000007941 */ /* 0x008fea0003800200 */
.L_x_0:
[----:B------:R-:W1:Y:S01]  /*0b50*/  LDCU UR4, c[0x0][0x394] ;  /* 0x00007280ff0477ac */ /* 0x000e620008000800 */
[----:B------:R-:W-:-:S05]  /*0b60*/  VIADD R2, R2, UR6 ;  /* 0x0000000602027c36 */ /* 0x000fca0008000000 */
[----:B-1----:R-:W-:-:S13]  /*0b70*/  ISETP.GE.AND P0, PT, R2, UR4, PT ;  /* 0x0000000402007c0c */ /* 0x002fda000bf06270 */
[----:B------:R-:W-:Y:S05]  /*0b80*/  @!P0 BRA `(.L_x_6) ;  /* 0xfffffff400648947 */ /* 0x000fea000383ffff */
[----:B------:R-:W-:Y:S05]  /*0b90*/  EXIT ;  /* 0x000000000000794d */ /* 0x000fea0003800000 */
        .weak           $__internal_0_$__cuda_sm20_sqrt_rn_f32_slowpath
        .type           $__internal_0_$__cuda_sm20_sqrt_rn_f32_slowpath,@function
        .size           $__internal_0_$__cuda_sm20_sqrt_rn_f32_slowpath,(.L_x_9 - $__internal_0_$__cuda_sm20_sqrt_rn_f32_slowpath)
$__internal_0_$__cuda_sm20_sqrt_rn_f32_slowpath:
[----:B------:R-:W-:-:S13]  /*0ba0*/  LOP3.LUT P0, RZ, R5, 0x7fffffff, RZ, 0xc0, !PT ;  /* 0x7fffffff05ff7812 */ /* 0x000fda000780c0ff */
[----:B------:R-:W-:Y:S05]  /*0bb0*/  @!P0 BRA `(.L_x_7) ;  /* 0x0000000000448947 */ /* 0x000fea0003800000 */
[----:B------:R-:W-:Y:S01]  /*0bc0*/  FSETP.GEU.FTZ.AND P0, PT, R5, RZ, PT ;  /* 0x000000ff0500720b */ /* 0x000fe20003f1e000 */
[----:B------:R-:W-:-:S12]  /*0bd0*/  IMAD.MOV.U32 R4, RZ, RZ, R5 ;  /* 0x000000ffff047224 */ /* 0x000fd800078e0005 */
[----:B------:R-:W-:Y:S01]  /*0be0*/  @!P0 MOV R5, 0x7fffffff ;  /* 0x7fffffff00058802 */ /* 0x000fe20000000f00 */
[----:B------:R-:W-:Y:S06]  /*0bf0*/  @!P0 BRA `(.L_x_7) ;  /* 0x0000000000348947 */ /* 0x000fec0003800000 */
[----:B------:R-:W-:-:S13]  /*0c00*/  FSETP.GTU.FTZ.AND P0, PT, |R4|, +INF , PT ;  /* 0x7f8000000400780b */ /* 0x000fda0003f1c200 */
[----:B------:R-:W-:Y:S01]  /*0c10*/  @P0 FADD.FTZ R5, R4, 1 ;  /* 0x3f80000004050421 */ /* 0x000fe20000010000 */
[----:B------:R-:W-:Y:S06]  /*0c20*/  @P0 BRA `(.L_x_7) ;  /* 0x0000000000280947 */ /* 0x000fec0003800000 */
[----:B------:R-:W-:-:S13]  /*0c30*/  FSETP.NEU.FTZ.AND P0, PT, |R4|, +INF , PT ;  /* 0x7f8000000400780b */ /* 0x000fda0003f1d200 */
[----:B------:R-:W-:-:S04]  /*0c40*/  @P0 FFMA R6, R4, 1.84467440737095516160e+19, RZ ;  /* 0x5f80000004060823 */ /* 0x000fc800000000ff */
[----:B------:R-:W0:Y:S02]  /*0c50*/  @P0 MUFU.RSQ R5, R6 ;  /* 0x0000000600050308 */ /* 0x000e240000001400 */
[----:B0-----:R-:W-:Y:S01]  /*0c60*/  @P0 FMUL.FTZ R7, R6, R5 ;  /* 0x0000000506070220 */ /* 0x001fe20000410000 */
[----:B------:R-:W-:Y:S01]  /*0c70*/  @P0 FMUL.FTZ R9, R5, 0.5 ;  /* 0x3f00000005090820 */ /* 0x000fe20000410000 */
[----:B------:R-:W-:Y:S02]  /*0c80*/  @!P0 IMAD.MOV.U32 R5, RZ, RZ, R4 ;  /* 0x000000ffff058224 */ /* 0x000fe400078e0004 */
[----:B------:R-:W-:-:S04]  /*0c90*/  @P0 FADD.FTZ R8, -R7, -RZ ;  /* 0x800000ff07080221 */ /* 0x000fc80000010100 */
[----:B------:R-:W-:-:S04]  /*0ca0*/  @P0 FFMA R8, R7, R8, R6 ;  /* 0x0000000807080223 */ /* 0x000fc80000000006 */
[----:B------:R-:W-:-:S04]  /*0cb0*/  @P0 FFMA R8, R8, R9, R7 ;  /* 0x0000000908080223 */ /* 0x000fc80000000007 */
[----:B------:R-:W-:-:S07]  /*0cc0*/  @P0 FMUL.FTZ R5, R8, 2.3283064365386962891e-10 ;  /* 0x2f80000008050820 */ /* 0x000fce0000410000 */
.L_x_7:
[----:B------:R-:W-:Y:S01]  /*0cd0*/  IMAD.MOV.U32 R6, RZ, RZ, R5 ;  /* 0x000000ffff067224 */ /* 0x000fe200078e0005 */
[----:B------:R-:W-:Y:S01]  /*0ce0*/  MOV R4, R10 ;  /* 0x0000000a00047202 */ /* 0x000fe20000000f00 */
[----:B------:R-:W-:-:S04]  /*0cf0*/  IMAD.MOV.U32 R5, RZ, RZ, 0x0 ;  /* 0x00000000ff057424 */ /* 0x000fc800078e00ff */
[----:B------:R-:W-:Y:S05]  /*0d00*/  RET.REL.NODEC R4 `(_Z6kernelyP6uchar4ii) ;  /* 0xfffffff004bc7950 */ /* 0x000fea0003c3ffff */
.L_x_8:
[----:B------:R-:W-:-:S00]  /*0d10*/  BRA `(.L_x_8) ;  /* 0xfffffffc00fc7947 */ /* 0x000fc0000383ffff */
[----:B------:R-:W-:-:S00]  /*0d20*/  NOP ;  /* 0x0000000000007918 */ /* 0x000fc00000000000 */
        /* <DEDUP_REMOVED lines=13> */
.L_x_9:


//--------------------- .nv.shared.reserved.0     --------------------------
	.section	.nv.shared.reserved.0,"aw",@nobits
	.weak		__nv_reservedSMEM_offset_0_alias
	.size		__nv_reservedSMEM_offset_0_alias, 0, 64
	.other		__nv_reservedSMEM_offset_0_alias,@"STO_CUDA_RESERVED_SHARED STV_DEFAULT"
__nv_reservedSMEM_offset_0_alias:
	.zero		0
	.zero		64


//--------------------- .nv.constant0._Z6kernelyP6uchar4ii --------------------------
	.section	.nv.constant0._Z6kernelyP6uchar4ii,"a",@progbits
	.sectionflags	@""
	.align	4
.nv.constant0._Z6kernelyP6uchar4ii:
	.zero		920


//--------------------- SYMBOLS --------------------------

	.type		.nv.reservedSmem.offset0,@object
	.size		.nv.reservedSmem.offset0,0x4
